	.headerflags	@"EF_CUDA_TEXMODE_UNIFIED EF_CUDA_64BIT_ADDRESS EF_CUDA_ACCELERATORS EF_CUDA_SM90 EF_CUDA_VIRTUAL_SM(EF_CUDA_SM90)"
	.elftype	@"ET_EXEC"


//--------------------- .nv.info                  --------------------------
	.section	.nv.info,"",@"SHT_CUDA_INFO"
	.align	4


	//----- nvinfo : EIATTR_REGCOUNT
	.align		4
        /*0000*/ 	.byte	0x04, 0x2f
        /*0002*/ 	.short	(.L_1 - .L_0)
	.align		4
.L_0:
        /*0004*/ 	.word	index@(triton_poi_fused_convolution_34)
        /*0008*/ 	.word	0x0000000c


	//----- nvinfo : EIATTR_MIN_STACK_SIZE
	.align		4
.L_1:
        /*000c*/ 	.byte	0x04, 0x12
        /*000e*/ 	.short	(.L_3 - .L_2)
	.align		4
.L_2:
        /*0010*/ 	.word	index@(triton_poi_fused_convolution_34)
        /*0014*/ 	.word	0x00000000


	//----- nvinfo : EIATTR_FRAME_SIZE
	.align		4
.L_3:
        /*0018*/ 	.byte	0x04, 0x11
        /*001a*/ 	.short	(.L_5 - .L_4)
	.align		4
.L_4:
        /*001c*/ 	.word	index@(triton_poi_fused_convolution_34)
        /*0020*/ 	.word	0x00000000


	//----- nvinfo : EIATTR_MIN_STACK_SIZE
	.align		4
.L_5:
        /*0024*/ 	.byte	0x04, 0x12
        /*0026*/ 	.short	(.L_7 - .L_6)
	.align		4
.L_6:
        /*0028*/ 	.word	index@(triton_poi_fused_convolution_34)
        /*002c*/ 	.word	0x00000000
.L_7:


//--------------------- .nv.info.triton_poi_fused_convolution_34 --------------------------
	.section	.nv.info.triton_poi_fused_convolution_34,"",@"SHT_CUDA_INFO"
	.sectionflags	@""
	.align	4


	//----- nvinfo : EIATTR_CUDA_API_VERSION
	.align		4
        /*0000*/ 	.byte	0x04, 0x37
        /*0002*/ 	.short	(.L_9 - .L_8)
.L_8:
        /*0004*/ 	.word	0x0000007c


	//----- nvinfo : EIATTR_KPARAM_INFO
	.align		4
.L_9:
        /*0008*/ 	.byte	0x04, 0x17
        /*000a*/ 	.short	(.L_11 - .L_10)
.L_10:
        /*000c*/ 	.word	0x00000000
        /*0010*/ 	.short	0x0002
        /*0012*/ 	.short	0x0010
        /*0014*/ 	.byte	0x00, 0xf0, 0x11, 0x00


	//----- nvinfo : EIATTR_KPARAM_INFO
	.align		4
.L_11:
        /*0018*/ 	.byte	0x04, 0x17
        /*001a*/ 	.short	(.L_13 - .L_12)
.L_12:
        /*001c*/ 	.word	0x00000000
        /*0020*/ 	.short	0x0001
        /*0022*/ 	.short	0x0008
        /*0024*/ 	.byte	0x00, 0xf4, 0x21, 0x00


	//----- nvinfo : EIATTR_KPARAM_INFO
	.align		4
.L_13:
        /*0028*/ 	.byte	0x04, 0x17
        /*002a*/ 	.short	(.L_15 - .L_14)
.L_14:
        /*002c*/ 	.word	0x00000000
        /*0030*/ 	.short	0x0000
        /*0032*/ 	.short	0x0000
        /*0034*/ 	.byte	0x00, 0xf4, 0x21, 0x00


	//----- nvinfo : EIATTR_SPARSE_MMA_MASK
	.align		4
.L_15:
        /*0038*/ 	.byte	0x03, 0x50
        /*003a*/ 	.short	0x0000


	//----- nvinfo : EIATTR_MAXREG_COUNT
	.align		4
        /*003c*/ 	.byte	0x03, 0x1b
        /*003e*/ 	.short	0x00ff


	//----- nvinfo : EIATTR_EXIT_INSTR_OFFSETS
	.align		4
        /*0040*/ 	.byte	0x04, 0x1c
        /*0042*/ 	.short	(.L_17 - .L_16)


	//   ....[0]....
.L_16:
        /*0044*/ 	.word	0x00000170


	//----- nvinfo : EIATTR_REQNTID
	.align		4
.L_17:
        /*0048*/ 	.byte	0x04, 0x10
        /*004a*/ 	.short	(.L_19 - .L_18)
.L_18:
        /*004c*/ 	.word	0x00000080
        /*0050*/ 	.word	0x00000001
        /*0054*/ 	.word	0x00000001


	//----- nvinfo : EIATTR_CBANK_PARAM_SIZE
	.align		4
.L_19:
        /*0058*/ 	.byte	0x03, 0x19
        /*005a*/ 	.short	0x0014


	//----- nvinfo : EIATTR_PARAM_CBANK
	.align		4
        /*005c*/ 	.byte	0x04, 0x0a
        /*005e*/ 	.short	(.L_21 - .L_20)
	.align		4
.L_20:
        /*0060*/ 	.word	index@(.nv.constant0.triton_poi_fused_convolution_34)
        /*0064*/ 	.short	0x0210
        /*0066*/ 	.short	0x0014


	//----- nvinfo : EIATTR_SW_WAR
	.align		4
.L_21:
        /*0068*/ 	.byte	0x04, 0x36
        /*006a*/ 	.short	(.L_23 - .L_22)
.L_22:
        /*006c*/ 	.word	0x00000008
.L_23:


//--------------------- .nv.callgraph             --------------------------
	.section	.nv.callgraph,"",@"SHT_CUDA_CALLGRAPH"
	.align	4
	.sectionentsize	8
	.align		4
        /*0000*/ 	.word	0x00000000
	.align		4
        /*0004*/ 	.word	0xffffffff
	.align		4
        /*0008*/ 	.word	0x00000000
	.align		4
        /*000c*/ 	.word	0xfffffffe
	.align		4
        /*0010*/ 	.word	0x00000000
	.align		4
        /*0014*/ 	.word	0xfffffffd
	.align		4
        /*0018*/ 	.word	0x00000000
	.align		4
        /*001c*/ 	.word	0xfffffffc


//--------------------- .text.triton_poi_fused_convolution_34 --------------------------
	.section	.text.triton_poi_fused_convolution_34,"ax",@progbits
	.align	128
        .global         triton_poi_fused_convolution_34
        .type           triton_poi_fused_convolution_34,@function
        .size           triton_poi_fused_convolution_34,(.L_x_1 - triton_poi_fused_convolution_34)
        .other          triton_poi_fused_convolution_34,@"STO_CUDA_ENTRY STV_DEFAULT"
triton_poi_fused_convolution_34:
.text.triton_poi_fused_convolution_34:
[----:B------:R-:W-:Y:S01]  /*0000*/  LDC R1, c[0x0][0x28] ;  /* 0x00000a00ff017b82 */ /* 0x000fe20000000800 */
[----:B------:R-:W1:Y:S07]  /*0010*/  S2R R0, SR_TID.X ;  /* 0x0000000000007919 */ /* 0x000e6e0000002100 */
[----:B------:R-:W2:Y:S01]  /*0020*/  LDC.64 R4, c[0x0][0x218] ;  /* 0x00008600ff047b82 */ /* 0x000ea20000000a00 */
[----:B------:R-:W-:Y:S01]  /*0030*/  ULDC.64 UR4, c[0x0][0x208] ;  /* 0x0000820000047ab9 */ /* 0x000fe20000000a00 */
[----:B------:R-:W3:Y:S06]  /*0040*/  S2R R7, SR_CTAID.X ;  /* 0x0000000000077919 */ /* 0x000eec0000002500 */
[----:B------:R-:W4:Y:S01]  /*0050*/  LDC.64 R2, c[0x0][0x210] ;  /* 0x00008400ff027b82 */ /* 0x000f220000000a00 */
[----:B-1----:R-:W-:Y:S01]  /*0060*/  IMAD.SHL.U32 R0, R0, 0x2, RZ ;  /* 0x0000000200007824 */ /* 0x002fe200078e00ff */
[----:B---3--:R-:W-:-:S04]  /*0070*/  SHF.R.S32.HI R6, RZ, 0x17, R7 ;  /* 0x00000017ff067819 */ /* 0x008fc80000011407 */
[----:B------:R-:W-:Y:S02]  /*0080*/  LOP3.LUT R0, R0, 0xfe, RZ, 0xc0, !PT ;  /* 0x000000fe00007812 */ /* 0x000fe400078ec0ff */
[----:B------:R-:W-:-:S03]  /*0090*/  SGXT R6, R6, 0x1 ;  /* 0x000000010606781a */ /* 0x000fc60000000200 */
[----:B------:R-:W-:-:S04]  /*00a0*/  IMAD R7, R7, 0x100, R0 ;  /* 0x0000010007077824 */ /* 0x000fc800078e0200 */
[----:B----4-:R-:W-:Y:S01]  /*00b0*/  IMAD.WIDE R2, R7, 0x4, R2 ;  /* 0x0000000407027825 */ /* 0x010fe200078e0202 */
[----:B------:R-:W-:-:S04]  /*00c0*/  LEA.HI R6, R6, R7, RZ, 0xa ;  /* 0x0000000706067211 */ /* 0x000fc800078f50ff */
[----:B------:R-:W-:-:S04]  /*00d0*/  SHF.R.S32.HI R6, RZ, 0xa, R6 ;  /* 0x0000000aff067819 */ /* 0x000fc80000011406 */
[----:B------:R-:W-:-:S04]  /*00e0*/  LEA.HI R0, R6, R6, RZ, 0x3 ;  /* 0x0000000606007211 */ /* 0x000fc800078f18ff */
[----:B------:R-:W-:-:S05]  /*00f0*/  LOP3.LUT R9, R0, 0xfffffff8, RZ, 0xc0, !PT ;  /* 0xfffffff800097812 */ /* 0x000fca00078ec0ff */
[----:B------:R-:W-:Y:S02]  /*0100*/  IMAD.IADD R9, R6, 0x1, -R9 ;  /* 0x0000000106097824 */ /* 0x000fe400078e0a09 */
[----:B------:R-:W3:Y:S02]  /*0110*/  LDG.E.64 R6, desc[UR4][R2.64] ;  /* 0x0000000402067981 */ /* 0x000ee4000c1e1b00 */
[----:B--2---:R-:W-:-:S06]  /*0120*/  IMAD.WIDE R4, R9, 0x4, R4 ;  /* 0x0000000409047825 */ /* 0x004fcc00078e0204 */
[----:B------:R-:W3:Y:S02]  /*0130*/  LDG.E.EL R4, desc[UR4][R4.64] ;  /* 0x0000000404047981 */ /* 0x000ee4000c2e1900 */
[--C-:B---3--:R-:W-:Y:S01]  /*0140*/  FADD R6, R6, R4.reuse ;  /* 0x0000000406067221 */ /* 0x108fe20000000000 */
[----:B------:R-:W-:-:S05]  /*0150*/  FADD R7, R7, R4 ;  /* 0x0000000407077221 */ /* 0x000fca0000000000 */
[----:B------:R-:W-:Y:S01]  /*0160*/  STG.E.64 desc[UR4][R2.64], R6 ;  /* 0x0000000602007986 */ /* 0x000fe2000c101b04 */
[----:B------:R-:W-:Y:S05]  /*0170*/  EXIT ;  /* 0x000000000000794d */ /* 0x000fea0003800000 */
.L_x_0:
[----:B------:R-:W-:-:S00]  /*0180*/  BRA `(.L_x_0) ;  /* 0xfffffffc00fc7947 */ /* 0x000fc0000383ffff */
[----:B------:R-:W-:-:S00]  /*0190*/  NOP ;  /* 0x0000000000007918 */ /* 0x000fc00000000000 */
        /* <DEDUP_REMOVED lines=14> */
.L_x_1:


//--------------------- .nv.constant0.triton_poi_fused_convolution_34 --------------------------
	.section	.nv.constant0.triton_poi_fused_convolution_34,"a",@progbits
	.sectionflags	@""
	.align	4
.nv.constant0.triton_poi_fused_convolution_34:
	.zero		548
